	.headerflags	@"EF_CUDA_TEXMODE_UNIFIED EF_CUDA_64BIT_ADDRESS EF_CUDA_ACCELERATORS EF_CUDA_SM90 EF_CUDA_VIRTUAL_SM(EF_CUDA_SM90)"
	.elftype	@"ET_EXEC"


//--------------------- .nv.info                  --------------------------
	.section	.nv.info,"",@"SHT_CUDA_INFO"
	.align	4


	//----- nvinfo : EIATTR_REGCOUNT
	.align		4
        /*0000*/ 	.byte	0x04, 0x2f
        /*0002*/ 	.short	(.L_3 - .L_2)
	.align		4
.L_2:
        /*0004*/ 	.word	index@(triton_poi_fused_div_22)
        /*0008*/ 	.word	0x00000012


	//----- nvinfo : EIATTR_MIN_STACK_SIZE
	.align		4
.L_3:
        /*000c*/ 	.byte	0x04, 0x12
        /*000e*/ 	.short	(.L_5 - .L_4)
	.align		4
.L_4:
        /*0010*/ 	.word	index@(triton_poi_fused_div_22)
        /*0014*/ 	.word	0x00000000


	//----- nvinfo : EIATTR_FRAME_SIZE
	.align		4
.L_5:
        /*0018*/ 	.byte	0x04, 0x11
        /*001a*/ 	.short	(.L_7 - .L_6)
	.align		4
.L_6:
        /*001c*/ 	.word	index@(triton_poi_fused_div_22)
        /*0020*/ 	.word	0x00000000


	//----- nvinfo : EIATTR_MIN_STACK_SIZE
	.align		4
.L_7:
        /*0024*/ 	.byte	0x04, 0x12
        /*0026*/ 	.short	(.L_9 - .L_8)
	.align		4
.L_8:
        /*0028*/ 	.word	index@(triton_poi_fused_div_22)
        /*002c*/ 	.word	0x00000000
.L_9:


//--------------------- .nv.info.triton_poi_fused_div_22 --------------------------
	.section	.nv.info.triton_poi_fused_div_22,"",@"SHT_CUDA_INFO"
	.sectionflags	@""
	.align	4


	//----- nvinfo : EIATTR_CUDA_API_VERSION
	.align		4
        /*0000*/ 	.byte	0x04, 0x37
        /*0002*/ 	.short	(.L_11 - .L_10)
.L_10:
        /*0004*/ 	.word	0x0000007c


	//----- nvinfo : EIATTR_KPARAM_INFO
	.align		4
.L_11:
        /*0008*/ 	.byte	0x04, 0x17
        /*000a*/ 	.short	(.L_13 - .L_12)
.L_12:
        /*000c*/ 	.word	0x00000000
        /*0010*/ 	.short	0x0004
        /*0012*/ 	.short	0x001c
        /*0014*/ 	.byte	0x00, 0xf0, 0x11, 0x00


	//----- nvinfo : EIATTR_KPARAM_INFO
	.align		4
.L_13:
        /*0018*/ 	.byte	0x04, 0x17
        /*001a*/ 	.short	(.L_15 - .L_14)
.L_14:
        /*001c*/ 	.word	0x00000000
        /*0020*/ 	.short	0x0003
        /*0022*/ 	.short	0x0018
        /*0024*/ 	.byte	0x00, 0xf0, 0x11, 0x00


	//----- nvinfo : EIATTR_KPARAM_INFO
	.align		4
.L_15:
        /*0028*/ 	.byte	0x04, 0x17
        /*002a*/ 	.short	(.L_17 - .L_16)
.L_16:
        /*002c*/ 	.word	0x00000000
        /*0030*/ 	.short	0x0002
        /*0032*/ 	.short	0x0010
        /*0034*/ 	.byte	0x00, 0xf4, 0x21, 0x00


	//----- nvinfo : EIATTR_KPARAM_INFO
	.align		4
.L_17:
        /*0038*/ 	.byte	0x04, 0x17
        /*003a*/ 	.short	(.L_19 - .L_18)
.L_18:
        /*003c*/ 	.word	0x00000000
        /*0040*/ 	.short	0x0001
        /*0042*/ 	.short	0x0008
        /*0044*/ 	.byte	0x00, 0xf4, 0x21, 0x00


	//----- nvinfo : EIATTR_KPARAM_INFO
	.align		4
.L_19:
        /*0048*/ 	.byte	0x04, 0x17
        /*004a*/ 	.short	(.L_21 - .L_20)
.L_20:
        /*004c*/ 	.word	0x00000000
        /*0050*/ 	.short	0x0000
        /*0052*/ 	.short	0x0000
        /*0054*/ 	.byte	0x00, 0xf4, 0x21, 0x00


	//----- nvinfo : EIATTR_SPARSE_MMA_MASK
	.align		4
.L_21:
        /*0058*/ 	.byte	0x03, 0x50
        /*005a*/ 	.short	0x0000


	//----- nvinfo : EIATTR_MAXREG_COUNT
	.align		4
        /*005c*/ 	.byte	0x03, 0x1b
        /*005e*/ 	.short	0x00ff


	//----- nvinfo : EIATTR_EXIT_INSTR_OFFSETS
	.align		4
        /*0060*/ 	.byte	0x04, 0x1c
        /*0062*/ 	.short	(.L_23 - .L_22)


	//   ....[0]....
.L_22:
        /*0064*/ 	.word	0x000004b0


	//   ....[1]....
        /*0068*/ 	.word	0x000004d0


	//----- nvinfo : EIATTR_REQNTID
	.align		4
.L_23:
        /*006c*/ 	.byte	0x04, 0x10
        /*006e*/ 	.short	(.L_25 - .L_24)
.L_24:
        /*0070*/ 	.word	0x00000080
        /*0074*/ 	.word	0x00000001
        /*0078*/ 	.word	0x00000001


	//----- nvinfo : EIATTR_CBANK_PARAM_SIZE
	.align		4
.L_25:
        /*007c*/ 	.byte	0x03, 0x19
        /*007e*/ 	.short	0x0020


	//----- nvinfo : EIATTR_PARAM_CBANK
	.align		4
        /*0080*/ 	.byte	0x04, 0x0a
        /*0082*/ 	.short	(.L_27 - .L_26)
	.align		4
.L_26:
        /*0084*/ 	.word	index@(.nv.constant0.triton_poi_fused_div_22)
        /*0088*/ 	.short	0x0210
        /*008a*/ 	.short	0x0020


	//----- nvinfo : EIATTR_SW_WAR
	.align		4
.L_27:
        /*008c*/ 	.byte	0x04, 0x36
        /*008e*/ 	.short	(.L_29 - .L_28)
.L_28:
        /*0090*/ 	.word	0x00000008
.L_29:


//--------------------- .nv.callgraph             --------------------------
	.section	.nv.callgraph,"",@"SHT_CUDA_CALLGRAPH"
	.align	4
	.sectionentsize	8
	.align		4
        /*0000*/ 	.word	0x00000000
	.align		4
        /*0004*/ 	.word	0xffffffff
	.align		4
        /*0008*/ 	.word	0x00000000
	.align		4
        /*000c*/ 	.word	0xfffffffe
	.align		4
        /*0010*/ 	.word	0x00000000
	.align		4
        /*0014*/ 	.word	0xfffffffd
	.align		4
        /*0018*/ 	.word	0x00000000
	.align		4
        /*001c*/ 	.word	0xfffffffc


//--------------------- .nv.constant4             --------------------------
	.section	.nv.constant4,"a",@progbits
	.align	8
	.align		8
.nv.constant4:
        /*0000*/ 	.dword	_$_str
	.align		8
        /*0008*/ 	.dword	_$_str_$_2


//--------------------- .text.triton_poi_fused_div_22 --------------------------
	.section	.text.triton_poi_fused_div_22,"ax",@progbits
	.sectionflags	@"SHF_BARRIERS=1"
	.align	128
        .global         triton_poi_fused_div_22
        .type           triton_poi_fused_div_22,@function
        .size           triton_poi_fused_div_22,(.L_x_1 - triton_poi_fused_div_22)
        .other          triton_poi_fused_div_22,@"STO_CUDA_ENTRY STV_DEFAULT"
triton_poi_fused_div_22:
.text.triton_poi_fused_div_22:
[----:B------:R-:W0:Y:S02]  /*0000*/  LDC R1, c[0x0][0x28] ;  /* 0x00000a00ff017b82 */ /* 0x000e240000000800 */
[----:B------:R-:W1:Y:S01]  /*0010*/  S2R R8, SR_TID.X ;  /* 0x0000000000087919 */ /* 0x000e620000002100 */
[----:B------:R-:W2:Y:S01]  /*0020*/  LDC.64 R4, c[0x0][0x210] ;  /* 0x00008400ff047b82 */ /* 0x000ea20000000a00 */
[----:B------:R-:W-:Y:S01]  /*0030*/  ULDC.64 UR6, c[0x0][0x208] ;  /* 0x0000820000067ab9 */ /* 0x000fe20000000a00 */
[----:B------:R-:W3:Y:S01]  /*0040*/  S2R R9, SR_CTAID.Y ;  /* 0x0000000000097919 */ /* 0x000ee20000002600 */
[----:B------:R-:W4:Y:S01]  /*0050*/  S2R R0, SR_CTAID.X ;  /* 0x0000000000007919 */ /* 0x000f220000002500 */
[----:B-1----:R-:W-:Y:S01]  /*0060*/  IMAD.SHL.U32 R6, R8, 0x2, RZ ;  /* 0x0000000208067824 */ /* 0x002fe200078e00ff */
[----:B---3--:R-:W-:-:S04]  /*0070*/  SHF.R.S32.HI R12, RZ, 0x17, R9 ;  /* 0x00000017ff0c7819 */ /* 0x008fc80000011409 */
[----:B------:R-:W-:Y:S02]  /*0080*/  LOP3.LUT R6, R6, 0xfe, RZ, 0xc0, !PT ;  /* 0x000000fe06067812 */ /* 0x000fe400078ec0ff */
[----:B------:R-:W-:Y:S02]  /*0090*/  SGXT R12, R12, 0x1 ;  /* 0x000000010c0c781a */ /* 0x000fe40000000200 */
[----:B------:R-:W-:Y:S02]  /*00a0*/  PRMT R2, R6, 0x6540, R9 ;  /* 0x0000654006027816 */ /* 0x000fe40000000009 */
[----:B----4-:R-:W-:Y:S02]  /*00b0*/  ISETP.GE.AND P4, PT, R0, 0x4, PT ;  /* 0x000000040000780c */ /* 0x010fe40003f86270 */
[----:B------:R-:W-:-:S04]  /*00c0*/  LEA.HI R3, R12, R2, RZ, 0x9 ;  /* 0x000000020c037211 */ /* 0x000fc800078f48ff */
[C---:B------:R-:W-:Y:S01]  /*00d0*/  LOP3.LUT R7, R3.reuse, 0xfffffe00, RZ, 0xc0, !PT ;  /* 0xfffffe0003077812 */ /* 0x040fe200078ec0ff */
[----:B------:R-:W-:-:S04]  /*00e0*/  IMAD.SHL.U32 R3, R3, 0x4, RZ ;  /* 0x0000000403037824 */ /* 0x000fc800078e00ff */
[----:B------:R-:W-:Y:S01]  /*00f0*/  IMAD.IADD R7, R2, 0x1, -R7 ;  /* 0x0000000102077824 */ /* 0x000fe200078e0a07 */
[----:B------:R-:W-:-:S03]  /*0100*/  LOP3.LUT R2, R3, 0xfffff800, RZ, 0xc0, !PT ;  /* 0xfffff80003027812 */ /* 0x000fc600078ec0ff */
[----:B------:R-:W-:-:S05]  /*0110*/  IMAD R7, R0, 0x200, R7 ;  /* 0x0000020000077824 */ /* 0x000fca00078e0207 */
[----:B------:R-:W-:Y:S02]  /*0120*/  IADD3 R7, R7, R2, RZ ;  /* 0x0000000207077210 */ /* 0x000fe40007ffe0ff */
[----:B------:R-:W-:-:S03]  /*0130*/  CS2R R2, SRZ ;  /* 0x0000000000027805 */ /* 0x000fc6000001ff00 */
[----:B--2---:R-:W-:Y:S01]  /*0140*/  IMAD.WIDE R10, R7, 0x4, R4 ;  /* 0x00000004070a7825 */ /* 0x004fe200078e0204 */
[----:B------:R-:W1:Y:S04]  /*0150*/  S2UR UR5, SR_CgaCtaId ;  /* 0x00000000000579c3 */ /* 0x000e680000008800 */
[----:B------:R2:W3:Y:S01]  /*0160*/  @!P4 LDG.E.EL.64 R2, desc[UR6][R10.64] ;  /* 0x000000060a02c981 */ /* 0x0004e2000c2e1b00 */
[----:B------:R-:W-:Y:S01]  /*0170*/  UMOV UR4, 0x400 ;  /* 0x0000040000047882 */ /* 0x000fe20000000000 */
[----:B------:R-:W-:Y:S01]  /*0180*/  LOP3.LUT R8, R8, 0x7f, RZ, 0xc0, !PT ;  /* 0x0000007f08087812 */ /* 0x000fe200078ec0ff */
[----:B------:R-:W-:Y:S01]  /*0190*/  HFMA2.MMA R15, -RZ, RZ, 0, 0 ;  /* 0x00000000ff0f7435 */ /* 0x000fe200000001ff */
[----:B------:R-:W4:Y:S02]  /*01a0*/  LDC.64 R4, c[0x0][0x218] ;  /* 0x00008600ff047b82 */ /* 0x000f240000000a00 */
[----:B------:R-:W-:Y:S01]  /*01b0*/  PRMT R7, R8, 0x6540, R9 ;  /* 0x0000654008077816 */ /* 0x000fe20000000009 */
[----:B------:R-:W-:-:S03]  /*01c0*/  IMAD.SHL.U32 R9, R9, 0x100, RZ ;  /* 0x0000010009097824 */ /* 0x000fc600078e00ff */
[C---:B------:R-:W-:Y:S02]  /*01d0*/  LEA.HI R13, R12.reuse, R7, RZ, 0x9 ;  /* 0x000000070c0d7211 */ /* 0x040fe400078f48ff */
[----:B------:R-:W-:Y:S02]  /*01e0*/  LOP3.LUT R9, R9, 0x80, R8, 0xfe, !PT ;  /* 0x0000008009097812 */ /* 0x000fe400078efe08 */
[----:B------:R-:W-:Y:S02]  /*01f0*/  SHF.R.S32.HI R13, RZ, 0x9, R13 ;  /* 0x00000009ff0d7819 */ /* 0x000fe4000001140d */
[----:B------:R-:W-:-:S03]  /*0200*/  LEA.HI R12, R12, R9, RZ, 0x9 ;  /* 0x000000090c0c7211 */ /* 0x000fc600078f48ff */
[----:B--2---:R-:W-:Y:S01]  /*0210*/  IMAD R11, R13, 0x4, R0 ;  /* 0x000000040d0b7824 */ /* 0x004fe200078e0200 */
[----:B-1----:R-:W-:Y:S01]  /*0220*/  UPRMT UR4, UR5, 0x654, UR4 ;  /* 0x0000065405047896 */ /* 0x002fe20008000004 */
[----:B------:R-:W-:-:S05]  /*0230*/  SHF.R.S32.HI R13, RZ, 0x9, R12 ;  /* 0x00000009ff0d7819 */ /* 0x000fca000001140c */
[----:B------:R-:W-:Y:S01]  /*0240*/  LEA R14, R6, UR4, 0x3 ;  /* 0x00000004060e7c11 */ /* 0x000fe2000f8e18ff */
[----:B------:R-:W-:Y:S02]  /*0250*/  IMAD R13, R13, 0x4, R0 ;  /* 0x000000040d0d7824 */ /* 0x000fe400078e0200 */
[----:B----4-:R-:W-:-:S04]  /*0260*/  IMAD.WIDE R10, R11, 0x4, R4 ;  /* 0x000000040b0a7825 */ /* 0x010fc800078e0204 */
[----:B------:R-:W-:Y:S02]  /*0270*/  IMAD.MOV.U32 R12, RZ, RZ, RZ ;  /* 0x000000ffff0c7224 */ /* 0x000fe400078e00ff */
[----:B------:R-:W-:Y:S01]  /*0280*/  IMAD.WIDE R4, R13, 0x4, R4 ;  /* 0x000000040d047825 */ /* 0x000fe200078e0204 */
[----:B---3--:R-:W-:Y:S04]  /*0290*/  STS [R14], R2 ;  /* 0x000000020e007388 */ /* 0x008fe80000000800 */
[----:B------:R1:W-:Y:S01]  /*02a0*/  STS [R14+0x8], R3 ;  /* 0x000008030e007388 */ /* 0x0003e20000000800 */
[----:B------:R-:W-:Y:S01]  /*02b0*/  BAR.SYNC.DEFER_BLOCKING 0x0 ;  /* 0x0000000000007b1d */ /* 0x000fe20000010000 */
[----:B------:R-:W-:-:S07]  /*02c0*/  LOP3.LUT R6, R8, 0x80, RZ, 0xfc, !PT ;  /* 0x0000008008067812 */ /* 0x000fce00078efcff */
[----:B-1----:R-:W1:Y:S01]  /*02d0*/  LDC.64 R2, c[0x0][0x220] ;  /* 0x00008800ff027b82 */ /* 0x002e620000000a00 */
[----:B------:R-:W2:Y:S04]  /*02e0*/  @!P4 LDG.E.EL R15, desc[UR6][R10.64] ;  /* 0x000000060a0fc981 */ /* 0x000ea8000c2e1900 */
[----:B------:R3:W4:Y:S01]  /*02f0*/  @!P4 LDG.E.EL R12, desc[UR6][R4.64] ;  /* 0x00000006040cc981 */ /* 0x000722000c2e1900 */
[----:B------:R-:W-:Y:S01]  /*0300*/  LEA R8, R8, UR4, 0x3 ;  /* 0x0000000408087c11 */ /* 0x000fe2000f8e18ff */
[----:B------:R-:W-:Y:S01]  /*0310*/  IMAD R9, R9, 0x4, R0 ;  /* 0x0000000409097824 */ /* 0x000fe200078e0200 */
[----:B------:R-:W-:-:S04]  /*0320*/  LEA R6, R6, UR4, 0x3 ;  /* 0x0000000406067c11 */ /* 0x000fc8000f8e18ff */
[----:B------:R-:W5:Y:S01]  /*0330*/  LDS R8, [R8] ;  /* 0x0000000008087984 */ /* 0x000f620000000800 */
[----:B---3--:R-:W-:-:S03]  /*0340*/  LEA R5, R7, R0, 0x2 ;  /* 0x0000000007057211 */ /* 0x008fc600078e10ff */
[----:B------:R-:W3:Y:S02]  /*0350*/  LDS R6, [R6] ;  /* 0x0000000006067984 */ /* 0x000ee40000000800 */
[----:B-1----:R-:W-:-:S04]  /*0360*/  IMAD.WIDE R4, R5, 0x4, R2 ;  /* 0x0000000405047825 */ /* 0x002fc800078e0202 */
[----:B------:R-:W-:Y:S01]  /*0370*/  IMAD.WIDE R2, R9, 0x4, R2 ;  /* 0x0000000409027825 */ /* 0x000fe200078e0202 */
[----:B--2---:R-:W1:Y:S08]  /*0380*/  MUFU.SQRT R13, R15 ;  /* 0x0000000f000d7308 */ /* 0x004e700000002000 */
[----:B----4-:R-:W2:Y:S01]  /*0390*/  MUFU.SQRT R14, R12 ;  /* 0x0000000c000e7308 */ /* 0x010ea20000002000 */
[----:B-1----:R-:W-:-:S02]  /*03a0*/  FSETP.GT.AND P0, PT, R13, 8.50705917302346158658e+37, PT ;  /* 0x7e8000000d00780b */ /* 0x002fc40003f04000 */
[----:B------:R-:W-:Y:S02]  /*03b0*/  FSETP.GEU.AND P2, PT, R13, 1.175494350822287508e-38, PT ;  /* 0x008000000d00780b */ /* 0x000fe40003f4e000 */
[C---:B--2---:R-:W-:Y:S02]  /*03c0*/  FSETP.GT.AND P1, PT, R14.reuse, 8.50705917302346158658e+37, PT ;  /* 0x7e8000000e00780b */ /* 0x044fe40003f24000 */
[----:B------:R-:W-:-:S07]  /*03d0*/  FSETP.GEU.AND P3, PT, R14, 1.175494350822287508e-38, PT ;  /* 0x008000000e00780b */ /* 0x000fce0003f6e000 */
[----:B------:R-:W-:Y:S01]  /*03e0*/  @P0 FMUL R13, R13, 0.25 ;  /* 0x3e8000000d0d0820 */ /* 0x000fe20000400000 */
[----:B-----5:R-:W-:-:S03]  /*03f0*/  @P0 FMUL R8, R8, 0.25 ;  /* 0x3e80000008080820 */ /* 0x020fc60000400000 */
[----:B------:R-:W-:Y:S01]  /*0400*/  @!P2 FMUL R13, R13, 16777216 ;  /* 0x4b8000000d0da820 */ /* 0x000fe20000400000 */
[----:B------:R-:W-:Y:S01]  /*0410*/  @!P2 FMUL R8, R8, 16777216 ;  /* 0x4b8000000808a820 */ /* 0x000fe20000400000 */
[----:B------:R-:W-:Y:S01]  /*0420*/  @P1 FMUL R14, R14, 0.25 ;  /* 0x3e8000000e0e1820 */ /* 0x000fe20000400000 */
[----:B---3--:R-:W-:-:S03]  /*0430*/  @P1 FMUL R6, R6, 0.25 ;  /* 0x3e80000006061820 */ /* 0x008fc60000400000 */
[----:B------:R-:W1:Y:S01]  /*0440*/  MUFU.RCP R13, R13 ;  /* 0x0000000d000d7308 */ /* 0x000e620000001000 */
[----:B------:R-:W-:Y:S01]  /*0450*/  @!P3 FMUL R14, R14, 16777216 ;  /* 0x4b8000000e0eb820 */ /* 0x000fe20000400000 */
[----:B------:R-:W-:-:S06]  /*0460*/  @!P3 FMUL R6, R6, 16777216 ;  /* 0x4b8000000606b820 */ /* 0x000fcc0000400000 */
[----:B------:R-:W2:Y:S01]  /*0470*/  MUFU.RCP R11, R14 ;  /* 0x0000000e000b7308 */ /* 0x000ea20000001000 */
[----:B-1----:R-:W-:-:S05]  /*0480*/  FMUL R7, R13, R8 ;  /* 0x000000080d077220 */ /* 0x002fca0000400000 */
[----:B------:R1:W-:Y:S01]  /*0490*/  @!P4 STG.E desc[UR6][R4.64], R7 ;  /* 0x000000070400c986 */ /* 0x0003e2000c101906 */
[----:B--2---:R-:W-:Y:S01]  /*04a0*/  FMUL R11, R11, R6 ;  /* 0x000000060b0b7220 */ /* 0x004fe20000400000 */
[----:B------:R-:W-:Y:S06]  /*04b0*/  @P4 EXIT ;  /* 0x000000000000494d */ /* 0x000fec0003800000 */
[----:B------:R-:W-:Y:S01]  /*04c0*/  STG.E desc[UR6][R2.64], R11 ;  /* 0x0000000b02007986 */ /* 0x000fe2000c101906 */
[----:B------:R-:W-:Y:S05]  /*04d0*/  EXIT ;  /* 0x000000000000794d */ /* 0x000fea0003800000 */
.L_x_0:
[----:B------:R-:W-:-:S00]  /*04e0*/  BRA `(.L_x_0) ;  /* 0xfffffffc00fc7947 */ /* 0x000fc0000383ffff */
[----:B------:R-:W-:-:S00]  /*04f0*/  NOP ;  /* 0x0000000000007918 */ /* 0x000fc00000000000 */
        /* <DEDUP_REMOVED lines=8> */
.L_x_1:


//--------------------- .nv.global.init           --------------------------
	.section	.nv.global.init,"aw",@progbits
.nv.global.init:
	.type		_$_str,@object
	.size		_$_str,(_$_str_$_2 - _$_str)
_$_str:
        /*0000*/ 	.byte	0x5f, 0x5f, 0x43, 0x55, 0x44, 0x41, 0x5f, 0x46, 0x54, 0x5a, 0x00
	.type		_$_str_$_2,@object
	.size		_$_str_$_2,(.L_1 - _$_str_$_2)
_$_str_$_2:
        /*000b*/ 	.byte	0x5f, 0x5f, 0x43, 0x55, 0x44, 0x41, 0x5f, 0x50, 0x52, 0x45, 0x43, 0x5f, 0x53, 0x51, 0x52, 0x54
        /*001b*/ 	.byte	0x00
.L_1:


//--------------------- .nv.shared.triton_poi_fused_div_22 --------------------------
	.section	.nv.shared.triton_poi_fused_div_22,"aw",@nobits
	.sectionflags	@""
	.align	16
	.zero		1024


//--------------------- .nv.constant0.triton_poi_fused_div_22 --------------------------
	.section	.nv.constant0.triton_poi_fused_div_22,"a",@progbits
	.sectionflags	@""
	.align	4
.nv.constant0.triton_poi_fused_div_22:
	.zero		560
